	.headerflags	@"EF_CUDA_TEXMODE_UNIFIED EF_CUDA_64BIT_ADDRESS EF_CUDA_ACCELERATORS EF_CUDA_SM90 EF_CUDA_VIRTUAL_SM(EF_CUDA_SM90)"
	.elftype	@"ET_EXEC"


//--------------------- .nv.info                  --------------------------
	.section	.nv.info,"",@"SHT_CUDA_INFO"
	.align	4


	//----- nvinfo : EIATTR_REGCOUNT
	.align		4
        /*0000*/ 	.byte	0x04, 0x2f
        /*0002*/ 	.short	(.L_1 - .L_0)
	.align		4
.L_0:
        /*0004*/ 	.word	index@(triton_poi_fused_convolution_leaky_relu_4)
        /*0008*/ 	.word	0x0000000e


	//----- nvinfo : EIATTR_MIN_STACK_SIZE
	.align		4
.L_1:
        /*000c*/ 	.byte	0x04, 0x12
        /*000e*/ 	.short	(.L_3 - .L_2)
	.align		4
.L_2:
        /*0010*/ 	.word	index@(triton_poi_fused_convolution_leaky_relu_4)
        /*0014*/ 	.word	0x00000000


	//----- nvinfo : EIATTR_FRAME_SIZE
	.align		4
.L_3:
        /*0018*/ 	.byte	0x04, 0x11
        /*001a*/ 	.short	(.L_5 - .L_4)
	.align		4
.L_4:
        /*001c*/ 	.word	index@(triton_poi_fused_convolution_leaky_relu_4)
        /*0020*/ 	.word	0x00000000


	//----- nvinfo : EIATTR_MIN_STACK_SIZE
	.align		4
.L_5:
        /*0024*/ 	.byte	0x04, 0x12
        /*0026*/ 	.short	(.L_7 - .L_6)
	.align		4
.L_6:
        /*0028*/ 	.word	index@(triton_poi_fused_convolution_leaky_relu_4)
        /*002c*/ 	.word	0x00000000
.L_7:


//--------------------- .nv.info.triton_poi_fused_convolution_leaky_relu_4 --------------------------
	.section	.nv.info.triton_poi_fused_convolution_leaky_relu_4,"",@"SHT_CUDA_INFO"
	.sectionflags	@""
	.align	4


	//----- nvinfo : EIATTR_CUDA_API_VERSION
	.align		4
        /*0000*/ 	.byte	0x04, 0x37
        /*0002*/ 	.short	(.L_9 - .L_8)
.L_8:
        /*0004*/ 	.word	0x0000007c


	//----- nvinfo : EIATTR_KPARAM_INFO
	.align		4
.L_9:
        /*0008*/ 	.byte	0x04, 0x17
        /*000a*/ 	.short	(.L_11 - .L_10)
.L_10:
        /*000c*/ 	.word	0x00000000
        /*0010*/ 	.short	0x0003
        /*0012*/ 	.short	0x0018
        /*0014*/ 	.byte	0x00, 0xf0, 0x11, 0x00


	//----- nvinfo : EIATTR_KPARAM_INFO
	.align		4
.L_11:
        /*0018*/ 	.byte	0x04, 0x17
        /*001a*/ 	.short	(.L_13 - .L_12)
.L_12:
        /*001c*/ 	.word	0x00000000
        /*0020*/ 	.short	0x0002
        /*0022*/ 	.short	0x0010
        /*0024*/ 	.byte	0x00, 0xf4, 0x21, 0x00


	//----- nvinfo : EIATTR_KPARAM_INFO
	.align		4
.L_13:
        /*0028*/ 	.byte	0x04, 0x17
        /*002a*/ 	.short	(.L_15 - .L_14)
.L_14:
        /*002c*/ 	.word	0x00000000
        /*0030*/ 	.short	0x0001
        /*0032*/ 	.short	0x0008
        /*0034*/ 	.byte	0x00, 0xf4, 0x21, 0x00


	//----- nvinfo : EIATTR_KPARAM_INFO
	.align		4
.L_15:
        /*0038*/ 	.byte	0x04, 0x17
        /*003a*/ 	.short	(.L_17 - .L_16)
.L_16:
        /*003c*/ 	.word	0x00000000
        /*0040*/ 	.short	0x0000
        /*0042*/ 	.short	0x0000
        /*0044*/ 	.byte	0x00, 0xf4, 0x21, 0x00


	//----- nvinfo : EIATTR_SPARSE_MMA_MASK
	.align		4
.L_17:
        /*0048*/ 	.byte	0x03, 0x50
        /*004a*/ 	.short	0x0000


	//----- nvinfo : EIATTR_MAXREG_COUNT
	.align		4
        /*004c*/ 	.byte	0x03, 0x1b
        /*004e*/ 	.short	0x00ff


	//----- nvinfo : EIATTR_EXIT_INSTR_OFFSETS
	.align		4
        /*0050*/ 	.byte	0x04, 0x1c
        /*0052*/ 	.short	(.L_19 - .L_18)


	//   ....[0]....
.L_18:
        /*0054*/ 	.word	0x000001e0


	//   ....[1]....
        /*0058*/ 	.word	0x00000200


	//----- nvinfo : EIATTR_REQNTID
	.align		4
.L_19:
        /*005c*/ 	.byte	0x04, 0x10
        /*005e*/ 	.short	(.L_21 - .L_20)
.L_20:
        /*0060*/ 	.word	0x00000080
        /*0064*/ 	.word	0x00000001
        /*0068*/ 	.word	0x00000001


	//----- nvinfo : EIATTR_CBANK_PARAM_SIZE
	.align		4
.L_21:
        /*006c*/ 	.byte	0x03, 0x19
        /*006e*/ 	.short	0x001c


	//----- nvinfo : EIATTR_PARAM_CBANK
	.align		4
        /*0070*/ 	.byte	0x04, 0x0a
        /*0072*/ 	.short	(.L_23 - .L_22)
	.align		4
.L_22:
        /*0074*/ 	.word	index@(.nv.constant0.triton_poi_fused_convolution_leaky_relu_4)
        /*0078*/ 	.short	0x0210
        /*007a*/ 	.short	0x001c


	//----- nvinfo : EIATTR_SW_WAR
	.align		4
.L_23:
        /*007c*/ 	.byte	0x04, 0x36
        /*007e*/ 	.short	(.L_25 - .L_24)
.L_24:
        /*0080*/ 	.word	0x00000008
.L_25:


//--------------------- .nv.callgraph             --------------------------
	.section	.nv.callgraph,"",@"SHT_CUDA_CALLGRAPH"
	.align	4
	.sectionentsize	8
	.align		4
        /*0000*/ 	.word	0x00000000
	.align		4
        /*0004*/ 	.word	0xffffffff
	.align		4
        /*0008*/ 	.word	0x00000000
	.align		4
        /*000c*/ 	.word	0xfffffffe
	.align		4
        /*0010*/ 	.word	0x00000000
	.align		4
        /*0014*/ 	.word	0xfffffffd
	.align		4
        /*0018*/ 	.word	0x00000000
	.align		4
        /*001c*/ 	.word	0xfffffffc


//--------------------- .text.triton_poi_fused_convolution_leaky_relu_4 --------------------------
	.section	.text.triton_poi_fused_convolution_leaky_relu_4,"ax",@progbits
	.align	128
        .global         triton_poi_fused_convolution_leaky_relu_4
        .type           triton_poi_fused_convolution_leaky_relu_4,@function
        .size           triton_poi_fused_convolution_leaky_relu_4,(.L_x_1 - triton_poi_fused_convolution_leaky_relu_4)
        .other          triton_poi_fused_convolution_leaky_relu_4,@"STO_CUDA_ENTRY STV_DEFAULT"
triton_poi_fused_convolution_leaky_relu_4:
.text.triton_poi_fused_convolution_leaky_relu_4:
[----:B------:R-:W0:Y:S02]  /*0000*/  LDC R1, c[0x0][0x28] ;  /* 0x00000a00ff017b82 */ /* 0x000e240000000800 */
[----:B------:R-:W1:Y:S01]  /*0010*/  S2R R0, SR_TID.X ;  /* 0x0000000000007919 */ /* 0x000e620000002100 */
[----:B------:R-:W2:Y:S01]  /*0020*/  LDC.64 R4, c[0x0][0x218] ;  /* 0x00008600ff047b82 */ /* 0x000ea20000000a00 */
[----:B------:R-:W-:Y:S01]  /*0030*/  ULDC.64 UR4, c[0x0][0x208] ;  /* 0x0000820000047ab9 */ /* 0x000fe20000000a00 */
[----:B------:R-:W-:Y:S01]  /*0040*/  ULDC.64 UR6, c[0x0][0x220] ;  /* 0x0000880000067ab9 */ /* 0x000fe20000000a00 */
[----:B------:R-:W3:Y:S01]  /*0050*/  S2R R7, SR_CTAID.X ;  /* 0x0000000000077919 */ /* 0x000ee20000002500 */
[----:B-1----:R-:W-:Y:S02]  /*0060*/  LOP3.LUT R0, R0, 0x7f, RZ, 0xc0, !PT ;  /* 0x0000007f00007812 */ /* 0x002fe400078ec0ff */
[----:B---3--:R-:W-:-:S03]  /*0070*/  SHF.R.S32.HI R2, RZ, 0x18, R7 ;  /* 0x00000018ff027819 */ /* 0x008fc60000011407 */
[----:B------:R-:W-:Y:S01]  /*0080*/  IMAD R7, R7, 0x80, R0 ;  /* 0x0000008007077824 */ /* 0x000fe200078e0200 */
[----:B------:R-:W-:Y:S02]  /*0090*/  SGXT R0, R2, 0x1 ;  /* 0x000000010200781a */ /* 0x000fe40000000200 */
[----:B------:R-:W1:Y:S02]  /*00a0*/  LDC.64 R2, c[0x0][0x210] ;  /* 0x00008400ff027b82 */ /* 0x000e640000000a00 */
[----:B------:R-:W-:Y:S02]  /*00b0*/  ISETP.GE.AND P1, PT, R7, 0x100, PT ;  /* 0x000001000700780c */ /* 0x000fe40003f26270 */
[----:B------:R-:W-:-:S04]  /*00c0*/  LEA.HI R0, R0, R7, RZ, 0x4 ;  /* 0x0000000700007211 */ /* 0x000fc800078f20ff */
[----:B------:R-:W-:-:S04]  /*00d0*/  SHF.R.S32.HI R0, RZ, 0x4, R0 ;  /* 0x00000004ff007819 */ /* 0x000fc80000011400 */
[----:B------:R-:W-:-:S04]  /*00e0*/  LEA.HI R6, R0, R0, RZ, 0x2 ;  /* 0x0000000000067211 */ /* 0x000fc800078f10ff */
[----:B------:R-:W-:-:S05]  /*00f0*/  LOP3.LUT R9, R6, 0xfffffffc, RZ, 0xc0, !PT ;  /* 0xfffffffc06097812 */ /* 0x000fca00078ec0ff */
[----:B------:R-:W-:Y:S02]  /*0100*/  IMAD.IADD R9, R0, 0x1, -R9 ;  /* 0x0000000100097824 */ /* 0x000fe400078e0a09 */
[----:B------:R-:W-:Y:S02]  /*0110*/  IMAD.MOV.U32 R0, RZ, RZ, RZ ;  /* 0x000000ffff007224 */ /* 0x000fe400078e00ff */
[----:B--2---:R-:W-:-:S04]  /*0120*/  IMAD.WIDE R4, R9, 0x4, R4 ;  /* 0x0000000409047825 */ /* 0x004fc800078e0204 */
[----:B------:R-:W-:Y:S02]  /*0130*/  IMAD.MOV.U32 R9, RZ, RZ, RZ ;  /* 0x000000ffff097224 */ /* 0x000fe400078e00ff */
[----:B-1----:R-:W-:-:S04]  /*0140*/  IMAD.WIDE R2, R7, 0x4, R2 ;  /* 0x0000000407027825 */ /* 0x002fc800078e0202 */
[----:B------:R-:W2:Y:S04]  /*0150*/  @!P1 LDG.E.EL R9, desc[UR4][R4.64] ;  /* 0x0000000404099981 */ /* 0x000ea8000c2e1900 */
[----:B------:R-:W2:Y:S01]  /*0160*/  @!P1 LDG.E R0, desc[UR4][R2.64] ;  /* 0x0000000402009981 */ /* 0x000ea2000c1e1900 */
[----:B------:R-:W-:-:S04]  /*0170*/  IADD3 R6, P2, R7, UR6, RZ ;  /* 0x0000000607067c10 */ /* 0x000fc8000ff5e0ff */
[----:B------:R-:W-:Y:S02]  /*0180*/  LEA.HI.X.SX32 R7, R7, UR7, 0x1, P2 ;  /* 0x0000000707077c11 */ /* 0x000fe400090f0eff */
[----:B--2---:R-:W-:-:S04]  /*0190*/  FSETP.GT.AND P0, PT, R0, -R9, PT ;  /* 0x800000090000720b */ /* 0x004fc80003f04000 */
[----:B------:R-:W-:Y:S01]  /*01a0*/  SEL R11, RZ, 0x1, !P0 ;  /* 0x00000001ff0b7807 */ /* 0x000fe20004000000 */
[----:B------:R-:W-:-:S04]  /*01b0*/  FADD R9, R9, R0 ;  /* 0x0000000009097221 */ /* 0x000fc80000000000 */
[----:B------:R1:W-:Y:S04]  /*01c0*/  @!P1 STG.E.U8 desc[UR4][R6.64], R11 ;  /* 0x0000000b06009986 */ /* 0x0003e8000c101104 */
[----:B------:R-:W-:Y:S01]  /*01d0*/  @!P0 FMUL R9, R9, 0.20000000298023223877 ;  /* 0x3e4ccccd09098820 */ /* 0x000fe20000400000 */
[----:B------:R-:W-:Y:S06]  /*01e0*/  @P1 EXIT ;  /* 0x000000000000194d */ /* 0x000fec0003800000 */
[----:B------:R-:W-:Y:S01]  /*01f0*/  STG.E desc[UR4][R2.64], R9 ;  /* 0x0000000902007986 */ /* 0x000fe2000c101904 */
[----:B------:R-:W-:Y:S05]  /*0200*/  EXIT ;  /* 0x000000000000794d */ /* 0x000fea0003800000 */
.L_x_0:
[----:B------:R-:W-:-:S00]  /*0210*/  BRA `(.L_x_0) ;  /* 0xfffffffc00fc7947 */ /* 0x000fc0000383ffff */
[----:B------:R-:W-:-:S00]  /*0220*/  NOP ;  /* 0x0000000000007918 */ /* 0x000fc00000000000 */
        /* <DEDUP_REMOVED lines=13> */
.L_x_1:


//--------------------- .nv.constant0.triton_poi_fused_convolution_leaky_relu_4 --------------------------
	.section	.nv.constant0.triton_poi_fused_convolution_leaky_relu_4,"a",@progbits
	.sectionflags	@""
	.align	4
.nv.constant0.triton_poi_fused_convolution_leaky_relu_4:
	.zero		556
